	.headerflags	@"EF_CUDA_TEXMODE_UNIFIED EF_CUDA_64BIT_ADDRESS EF_CUDA_ACCELERATORS EF_CUDA_SM90 EF_CUDA_VIRTUAL_SM(EF_CUDA_SM90)"
	.elftype	@"ET_EXEC"


//--------------------- .nv.info                  --------------------------
	.section	.nv.info,"",@"SHT_CUDA_INFO"
	.align	4


	//----- nvinfo : EIATTR_REGCOUNT
	.align		4
        /*0000*/ 	.byte	0x04, 0x2f
        /*0002*/ 	.short	(.L_1 - .L_0)
	.align		4
.L_0:
        /*0004*/ 	.word	index@(triton_poi_fused_convolution_14)
        /*0008*/ 	.word	0x0000000c


	//----- nvinfo : EIATTR_MIN_STACK_SIZE
	.align		4
.L_1:
        /*000c*/ 	.byte	0x04, 0x12
        /*000e*/ 	.short	(.L_3 - .L_2)
	.align		4
.L_2:
        /*0010*/ 	.word	index@(triton_poi_fused_convolution_14)
        /*0014*/ 	.word	0x00000000


	//----- nvinfo : EIATTR_FRAME_SIZE
	.align		4
.L_3:
        /*0018*/ 	.byte	0x04, 0x11
        /*001a*/ 	.short	(.L_5 - .L_4)
	.align		4
.L_4:
        /*001c*/ 	.word	index@(triton_poi_fused_convolution_14)
        /*0020*/ 	.word	0x00000000


	//----- nvinfo : EIATTR_MIN_STACK_SIZE
	.align		4
.L_5:
        /*0024*/ 	.byte	0x04, 0x12
        /*0026*/ 	.short	(.L_7 - .L_6)
	.align		4
.L_6:
        /*0028*/ 	.word	index@(triton_poi_fused_convolution_14)
        /*002c*/ 	.word	0x00000000
.L_7:


//--------------------- .nv.info.triton_poi_fused_convolution_14 --------------------------
	.section	.nv.info.triton_poi_fused_convolution_14,"",@"SHT_CUDA_INFO"
	.sectionflags	@""
	.align	4


	//----- nvinfo : EIATTR_CUDA_API_VERSION
	.align		4
        /*0000*/ 	.byte	0x04, 0x37
        /*0002*/ 	.short	(.L_9 - .L_8)
.L_8:
        /*0004*/ 	.word	0x0000007c


	//----- nvinfo : EIATTR_KPARAM_INFO
	.align		4
.L_9:
        /*0008*/ 	.byte	0x04, 0x17
        /*000a*/ 	.short	(.L_11 - .L_10)
.L_10:
        /*000c*/ 	.word	0x00000000
        /*0010*/ 	.short	0x0002
        /*0012*/ 	.short	0x0010
        /*0014*/ 	.byte	0x00, 0xf0, 0x11, 0x00


	//----- nvinfo : EIATTR_KPARAM_INFO
	.align		4
.L_11:
        /*0018*/ 	.byte	0x04, 0x17
        /*001a*/ 	.short	(.L_13 - .L_12)
.L_12:
        /*001c*/ 	.word	0x00000000
        /*0020*/ 	.short	0x0001
        /*0022*/ 	.short	0x0008
        /*0024*/ 	.byte	0x00, 0xf4, 0x21, 0x00


	//----- nvinfo : EIATTR_KPARAM_INFO
	.align		4
.L_13:
        /*0028*/ 	.byte	0x04, 0x17
        /*002a*/ 	.short	(.L_15 - .L_14)
.L_14:
        /*002c*/ 	.word	0x00000000
        /*0030*/ 	.short	0x0000
        /*0032*/ 	.short	0x0000
        /*0034*/ 	.byte	0x00, 0xf4, 0x21, 0x00


	//----- nvinfo : EIATTR_SPARSE_MMA_MASK
	.align		4
.L_15:
        /*0038*/ 	.byte	0x03, 0x50
        /*003a*/ 	.short	0x0000


	//----- nvinfo : EIATTR_MAXREG_COUNT
	.align		4
        /*003c*/ 	.byte	0x03, 0x1b
        /*003e*/ 	.short	0x00ff


	//----- nvinfo : EIATTR_EXIT_INSTR_OFFSETS
	.align		4
        /*0040*/ 	.byte	0x04, 0x1c
        /*0042*/ 	.short	(.L_17 - .L_16)


	//   ....[0]....
.L_16:
        /*0044*/ 	.word	0x00000160


	//   ....[1]....
        /*0048*/ 	.word	0x00000180


	//----- nvinfo : EIATTR_REQNTID
	.align		4
.L_17:
        /*004c*/ 	.byte	0x04, 0x10
        /*004e*/ 	.short	(.L_19 - .L_18)
.L_18:
        /*0050*/ 	.word	0x00000080
        /*0054*/ 	.word	0x00000001
        /*0058*/ 	.word	0x00000001


	//----- nvinfo : EIATTR_CBANK_PARAM_SIZE
	.align		4
.L_19:
        /*005c*/ 	.byte	0x03, 0x19
        /*005e*/ 	.short	0x0014


	//----- nvinfo : EIATTR_PARAM_CBANK
	.align		4
        /*0060*/ 	.byte	0x04, 0x0a
        /*0062*/ 	.short	(.L_21 - .L_20)
	.align		4
.L_20:
        /*0064*/ 	.word	index@(.nv.constant0.triton_poi_fused_convolution_14)
        /*0068*/ 	.short	0x0210
        /*006a*/ 	.short	0x0014


	//----- nvinfo : EIATTR_SW_WAR
	.align		4
.L_21:
        /*006c*/ 	.byte	0x04, 0x36
        /*006e*/ 	.short	(.L_23 - .L_22)
.L_22:
        /*0070*/ 	.word	0x00000008
.L_23:


//--------------------- .nv.callgraph             --------------------------
	.section	.nv.callgraph,"",@"SHT_CUDA_CALLGRAPH"
	.align	4
	.sectionentsize	8
	.align		4
        /*0000*/ 	.word	0x00000000
	.align		4
        /*0004*/ 	.word	0xffffffff
	.align		4
        /*0008*/ 	.word	0x00000000
	.align		4
        /*000c*/ 	.word	0xfffffffe
	.align		4
        /*0010*/ 	.word	0x00000000
	.align		4
        /*0014*/ 	.word	0xfffffffd
	.align		4
        /*0018*/ 	.word	0x00000000
	.align		4
        /*001c*/ 	.word	0xfffffffc


//--------------------- .text.triton_poi_fused_convolution_14 --------------------------
	.section	.text.triton_poi_fused_convolution_14,"ax",@progbits
	.align	128
        .global         triton_poi_fused_convolution_14
        .type           triton_poi_fused_convolution_14,@function
        .size           triton_poi_fused_convolution_14,(.L_x_1 - triton_poi_fused_convolution_14)
        .other          triton_poi_fused_convolution_14,@"STO_CUDA_ENTRY STV_DEFAULT"
triton_poi_fused_convolution_14:
.text.triton_poi_fused_convolution_14:
[----:B------:R-:W0:Y:S02]  /*0000*/  LDC R1, c[0x0][0x28] ;  /* 0x00000a00ff017b82 */ /* 0x000e240000000800 */
[----:B------:R-:W1:Y:S01]  /*0010*/  S2R R0, SR_TID.X ;  /* 0x0000000000007919 */ /* 0x000e620000002100 */
[----:B------:R-:W2:Y:S01]  /*0020*/  LDC.64 R2, c[0x0][0x210] ;  /* 0x00008400ff027b82 */ /* 0x000ea20000000a00 */
[----:B------:R-:W-:Y:S01]  /*0030*/  ULDC.64 UR4, c[0x0][0x208] ;  /* 0x0000820000047ab9 */ /* 0x000fe20000000a00 */
[----:B------:R-:W3:Y:S06]  /*0040*/  S2R R7, SR_CTAID.X ;  /* 0x0000000000077919 */ /* 0x000eec0000002500 */
[----:B------:R-:W4:Y:S01]  /*0050*/  LDC.64 R4, c[0x0][0x218] ;  /* 0x00008600ff047b82 */ /* 0x000f220000000a00 */
[----:B-1----:R-:W-:-:S04]  /*0060*/  SHF.L.U32 R0, R0, 0x1, RZ ;  /* 0x0000000100007819 */ /* 0x002fc800000006ff */
[----:B------:R-:W-:-:S04]  /*0070*/  LOP3.LUT R0, R0, 0xfe, RZ, 0xc0, !PT ;  /* 0x000000fe00007812 */ /* 0x000fc800078ec0ff */
[----:B---3--:R-:W-:-:S04]  /*0080*/  LEA R7, R7, R0, 0x8 ;  /* 0x0000000007077211 */ /* 0x008fc800078e40ff */
[C---:B------:R-:W-:Y:S01]  /*0090*/  ISETP.GE.AND P0, PT, R7.reuse, 0x2a00, PT ;  /* 0x00002a000700780c */ /* 0x040fe20003f06270 */
[----:B------:R-:W-:-:S04]  /*00a0*/  IMAD.HI R0, R7, 0x30c30c31, RZ ;  /* 0x30c30c3107007827 */ /* 0x000fc800078e02ff */
[----:B--2---:R-:W-:Y:S01]  /*00b0*/  IMAD.WIDE R2, R7, 0x4, R2 ;  /* 0x0000000407027825 */ /* 0x004fe200078e0202 */
[----:B------:R-:W-:-:S04]  /*00c0*/  SHF.R.U32.HI R9, RZ, 0x1f, R0 ;  /* 0x0000001fff097819 */ /* 0x000fc80000011600 */
[----:B------:R-:W-:-:S05]  /*00d0*/  LEA.HI.SX32 R0, R0, R9, 0x1d ;  /* 0x0000000900007211 */ /* 0x000fca00078feaff */
[----:B------:R-:W-:Y:S01]  /*00e0*/  IMAD R9, R0, -0x2a, R7 ;  /* 0xffffffd600097824 */ /* 0x000fe200078e0207 */
[----:B------:R-:W-:-:S03]  /*00f0*/  CS2R R6, SRZ ;  /* 0x0000000000067805 */ /* 0x000fc6000001ff00 */
[----:B----4-:R-:W-:Y:S01]  /*0100*/  IMAD.WIDE R4, R9, 0x4, R4 ;  /* 0x0000000409047825 */ /* 0x010fe200078e0204 */
[----:B------:R-:W-:Y:S02]  /*0110*/  CS2R R8, SRZ ;  /* 0x0000000000087805 */ /* 0x000fe4000001ff00 */
[----:B------:R-:W2:Y:S04]  /*0120*/  @!P0 LDG.E.64 R6, desc[UR4][R2.64] ;  /* 0x0000000402068981 */ /* 0x000ea8000c1e1b00 */
[----:B------:R-:W2:Y:S02]  /*0130*/  @!P0 LDG.E.EL.64 R8, desc[UR4][R4.64] ;  /* 0x0000000404088981 */ /* 0x000ea4000c2e1b00 */
[----:B--2---:R-:W-:Y:S01]  /*0140*/  FADD R6, R8, R6 ;  /* 0x0000000608067221 */ /* 0x004fe20000000000 */
[----:B------:R-:W-:Y:S01]  /*0150*/  FADD R7, R9, R7 ;  /* 0x0000000709077221 */ /* 0x000fe20000000000 */
[----:B------:R-:W-:Y:S06]  /*0160*/  @P0 EXIT ;  /* 0x000000000000094d */ /* 0x000fec0003800000 */
[----:B------:R-:W-:Y:S01]  /*0170*/  STG.E.64 desc[UR4][R2.64], R6 ;  /* 0x0000000602007986 */ /* 0x000fe2000c101b04 */
[----:B------:R-:W-:Y:S05]  /*0180*/  EXIT ;  /* 0x000000000000794d */ /* 0x000fea0003800000 */
.L_x_0:
[----:B------:R-:W-:-:S00]  /*0190*/  BRA `(.L_x_0) ;  /* 0xfffffffc00fc7947 */ /* 0x000fc0000383ffff */
[----:B------:R-:W-:-:S00]  /*01a0*/  NOP ;  /* 0x0000000000007918 */ /* 0x000fc00000000000 */
        /* <DEDUP_REMOVED lines=13> */
.L_x_1:


//--------------------- .nv.constant0.triton_poi_fused_convolution_14 --------------------------
	.section	.nv.constant0.triton_poi_fused_convolution_14,"a",@progbits
	.sectionflags	@""
	.align	4
.nv.constant0.triton_poi_fused_convolution_14:
	.zero		548
